//
// Generated by NVIDIA NVVM Compiler
//
// Compiler Build ID: CL-36424714
// Cuda compilation tools, release 13.0, V13.0.88
// Based on NVVM 20.0.0
//

.version 9.0
.target sm_100
.address_size 64

	// .globl	_Z10kernel_addPfS_iiif

.visible .entry _Z10kernel_addPfS_iiif(
	.param .u64 .ptr .align 1 _Z10kernel_addPfS_iiif_param_0,
	.param .u64 .ptr .align 1 _Z10kernel_addPfS_iiif_param_1,
	.param .u32 _Z10kernel_addPfS_iiif_param_2,
	.param .u32 _Z10kernel_addPfS_iiif_param_3,
	.param .u32 _Z10kernel_addPfS_iiif_param_4,
	.param .f32 _Z10kernel_addPfS_iiif_param_5
)
{
	.reg .pred 	%p<6>;
	.reg .b32 	%r<20>;
	.reg .b32 	%f<5>;
	.reg .b64 	%rd<8>;

	ld.param.u64 	%rd1, [_Z10kernel_addPfS_iiif_param_0];
	ld.param.u64 	%rd2, [_Z10kernel_addPfS_iiif_param_1];
	ld.param.u32 	%r4, [_Z10kernel_addPfS_iiif_param_2];
	ld.param.u32 	%r6, [_Z10kernel_addPfS_iiif_param_3];
	ld.param.u32 	%r7, [_Z10kernel_addPfS_iiif_param_4];
	ld.param.f32 	%f1, [_Z10kernel_addPfS_iiif_param_5];
	mov.u32 	%r8, %ctaid.x;
	shl.b32 	%r9, %r8, 4;
	mov.u32 	%r10, %tid.x;
	add.s32 	%r1, %r9, %r10;
	mov.u32 	%r11, %ctaid.y;
	shl.b32 	%r12, %r11, 4;
	mov.u32 	%r13, %tid.y;
	add.s32 	%r14, %r12, %r13;
	mov.u32 	%r15, %ctaid.z;
	shl.b32 	%r16, %r15, 2;
	mov.u32 	%r17, %tid.z;
	add.s32 	%r3, %r16, %r17;
	setp.ge.s32 	%p1, %r1, %r4;
	setp.ge.s32 	%p2, %r14, %r6;
	or.pred  	%p3, %p1, %p2;
	setp.ge.s32 	%p4, %r3, %r7;
	or.pred  	%p5, %p3, %p4;
	@%p5 bra 	$L__BB0_2;
	cvta.to.global.u64 	%rd3, %rd2;
	cvta.to.global.u64 	%rd4, %rd1;
	mad.lo.s32 	%r18, %r6, %r3, %r14;
	mad.lo.s32 	%r19, %r18, %r4, %r1;
	mul.wide.s32 	%rd5, %r19, 4;
	add.s64 	%rd6, %rd3, %rd5;
	ld.global.f32 	%f2, [%rd6];
	add.s64 	%rd7, %rd4, %rd5;
	ld.global.f32 	%f3, [%rd7];
	fma.rn.f32 	%f4, %f1, %f2, %f3;
	st.global.f32 	[%rd7], %f4;
$L__BB0_2:
	ret;

}


// ===== COMPILED SASS (sm_100) =====

	.target	sm_100

	.elftype	@"ET_EXEC"


//--------------------- .note.nv.tkinfo           --------------------------
	.section	.note.nv.tkinfo,"",@"SHT_NOTE"
	.sectionflags	@"SHF_NOTE_NV_TKINFO"
	.tkinfo
        /*0018*/ 	.word	0x00000002
        /*0030*/ 	.string	""
        /*0030*/ 	.string	"ptxas"
        /*0030*/ 	.string	"Cuda compilation tools, release 13.0, V13.0.88"
        /*0030*/ 	.string	"Build cuda_13.0.r13.0/compiler.36424714_0"
        /*0030*/ 	.string	"-arch sm_100 -m 64 "



//--------------------- .note.nv.cuinfo           --------------------------
	.section	.note.nv.cuinfo,"",@"SHT_NOTE"
	.sectionflags	@"SHF_NOTE_NV_CUINFO"
        /*0018*/ 	.short	0x0002
        /*001a*/ 	.short	0x0064
        /*001c*/ 	.short	0x0082
	.zero		2


//--------------------- .nv.info                  --------------------------
	.section	.nv.info,"",@"SHT_CUDA_INFO"
	.align	4


	//----- nvinfo : EIATTR_REGCOUNT
	.align		4
        /*0000*/ 	.byte	0x04, 0x2f
        /*0002*/ 	.short	(.L_1 - .L_0)
	.align		4
.L_0:
        /*0004*/ 	.word	index@(_Z10kernel_addPfS_iiif)
        /*0008*/ 	.word	0x0000000a


	//----- nvinfo : EIATTR_FRAME_SIZE
	.align		4
.L_1:
        /*000c*/ 	.byte	0x04, 0x11
        /*000e*/ 	.short	(.L_3 - .L_2)
	.align		4
.L_2:
        /*0010*/ 	.word	index@(_Z10kernel_addPfS_iiif)
        /*0014*/ 	.word	0x00000000


	//----- nvinfo : EIATTR_MIN_STACK_SIZE
	.align		4
.L_3:
        /*0018*/ 	.byte	0x04, 0x12
        /*001a*/ 	.short	(.L_5 - .L_4)
	.align		4
.L_4:
        /*001c*/ 	.word	index@(_Z10kernel_addPfS_iiif)
        /*0020*/ 	.word	0x00000000
.L_5:


//--------------------- .nv.compat                --------------------------
	.section	.nv.compat,"",@"SHT_CUDA_COMPAT_INFO"
	.align	4
        /*0000*/ 	.byte	0x02, 0x09, 0x00, 0x00, 0x02, 0x02, 0x01, 0x00, 0x02, 0x05, 0x05, 0x00, 0x03, 0x07, 0x01, 0x01
        /*0010*/ 	.byte	0x02, 0x03, 0x00, 0x00, 0x02, 0x06, 0x01, 0x00, 0x04, 0x0b, 0x08, 0x00, 0x09, 0x00, 0x00, 0x00
        /*0020*/ 	.byte	0x00, 0x00, 0x00, 0x00


//--------------------- .nv.info._Z10kernel_addPfS_iiif --------------------------
	.section	.nv.info._Z10kernel_addPfS_iiif,"",@"SHT_CUDA_INFO"
	.sectionflags	@""
	.align	4


	//----- nvinfo : EIATTR_CUDA_API_VERSION
	.align		4
        /*0000*/ 	.byte	0x04, 0x37
        /*0002*/ 	.short	(.L_7 - .L_6)
.L_6:
        /*0004*/ 	.word	0x00000082


	//----- nvinfo : EIATTR_KPARAM_INFO
	.align		4
.L_7:
        /*0008*/ 	.byte	0x04, 0x17
        /*000a*/ 	.short	(.L_9 - .L_8)
.L_8:
        /*000c*/ 	.word	0x00000000
        /*0010*/ 	.short	0x0005
        /*0012*/ 	.short	0x001c
        /*0014*/ 	.byte	0x00, 0xf0, 0x11, 0x00


	//----- nvinfo : EIATTR_KPARAM_INFO
	.align		4
.L_9:
        /*0018*/ 	.byte	0x04, 0x17
        /*001a*/ 	.short	(.L_11 - .L_10)
.L_10:
        /*001c*/ 	.word	0x00000000
        /*0020*/ 	.short	0x0004
        /*0022*/ 	.short	0x0018
        /*0024*/ 	.byte	0x00, 0xf0, 0x11, 0x00


	//----- nvinfo : EIATTR_KPARAM_INFO
	.align		4
.L_11:
        /*0028*/ 	.byte	0x04, 0x17
        /*002a*/ 	.short	(.L_13 - .L_12)
.L_12:
        /*002c*/ 	.word	0x00000000
        /*0030*/ 	.short	0x0003
        /*0032*/ 	.short	0x0014
        /*0034*/ 	.byte	0x00, 0xf0, 0x11, 0x00


	//----- nvinfo : EIATTR_KPARAM_INFO
	.align		4
.L_13:
        /*0038*/ 	.byte	0x04, 0x17
        /*003a*/ 	.short	(.L_15 - .L_14)
.L_14:
        /*003c*/ 	.word	0x00000000
        /*0040*/ 	.short	0x0002
        /*0042*/ 	.short	0x0010
        /*0044*/ 	.byte	0x00, 0xf0, 0x11, 0x00


	//----- nvinfo : EIATTR_KPARAM_INFO
	.align		4
.L_15:
        /*0048*/ 	.byte	0x04, 0x17
        /*004a*/ 	.short	(.L_17 - .L_16)
.L_16:
        /*004c*/ 	.word	0x00000000
        /*0050*/ 	.short	0x0001
        /*0052*/ 	.short	0x0008
        /*0054*/ 	.byte	0x00, 0xf5, 0x21, 0x00


	//----- nvinfo : EIATTR_KPARAM_INFO
	.align		4
.L_17:
        /*0058*/ 	.byte	0x04, 0x17
        /*005a*/ 	.short	(.L_19 - .L_18)
.L_18:
        /*005c*/ 	.word	0x00000000
        /*0060*/ 	.short	0x0000
        /*0062*/ 	.short	0x0000
        /*0064*/ 	.byte	0x00, 0xf5, 0x21, 0x00


	//----- nvinfo : EIATTR_SPARSE_MMA_MASK
	.align		4
.L_19:
        /*0068*/ 	.byte	0x03, 0x50
        /*006a*/ 	.short	0x0000


	//----- nvinfo : EIATTR_MAXREG_COUNT
	.align		4
        /*006c*/ 	.byte	0x03, 0x1b
        /*006e*/ 	.short	0x00ff


	//----- nvinfo : EIATTR_MERCURY_ISA_VERSION
	.align		4
        /*0070*/ 	.byte	0x03, 0x5f
        /*0072*/ 	.short	0x0101


	//----- nvinfo : EIATTR_VRC_CTA_INIT_COUNT
	.align		4
        /*0074*/ 	.byte	0x02, 0x4a
	.zero		1
	.zero		1


	//----- nvinfo : EIATTR_EXIT_INSTR_OFFSETS
	.align		4
        /*0078*/ 	.byte	0x04, 0x1c
        /*007a*/ 	.short	(.L_21 - .L_20)


	//   ....[0]....
.L_20:
        /*007c*/ 	.word	0x000000f0


	//   ....[1]....
        /*0080*/ 	.word	0x000001c0


	//----- nvinfo : EIATTR_CBANK_PARAM_SIZE
	.align		4
.L_21:
        /*0084*/ 	.byte	0x03, 0x19
        /*0086*/ 	.short	0x0020


	//----- nvinfo : EIATTR_PARAM_CBANK
	.align		4
        /*0088*/ 	.byte	0x04, 0x0a
        /*008a*/ 	.short	(.L_23 - .L_22)
	.align		4
.L_22:
        /*008c*/ 	.word	index@(.nv.constant0._Z10kernel_addPfS_iiif)
        /*0090*/ 	.short	0x0380
        /*0092*/ 	.short	0x0020


	//----- nvinfo : EIATTR_SW_WAR
	.align		4
.L_23:
        /*0094*/ 	.byte	0x04, 0x36
        /*0096*/ 	.short	(.L_25 - .L_24)
.L_24:
        /*0098*/ 	.word	0x00000008
.L_25:


//--------------------- .nv.callgraph             --------------------------
	.section	.nv.callgraph,"",@"SHT_CUDA_CALLGRAPH"
	.align	4
	.sectionentsize	8
	.align		4
        /*0000*/ 	.word	0x00000000
	.align		4
        /*0004*/ 	.word	0xffffffff
	.align		4
        /*0008*/ 	.word	0x00000000
	.align		4
        /*000c*/ 	.word	0xfffffffe
	.align		4
        /*0010*/ 	.word	0x00000000
	.align		4
        /*0014*/ 	.word	0xfffffffd
	.align		4
        /*0018*/ 	.word	0x00000000
	.align		4
        /*001c*/ 	.word	0xfffffffc


//--------------------- .text._Z10kernel_addPfS_iiif --------------------------
	.section	.text._Z10kernel_addPfS_iiif,"ax",@progbits
	.align	128
        .global         _Z10kernel_addPfS_iiif
        .type           _Z10kernel_addPfS_iiif,@function
        .size           _Z10kernel_addPfS_iiif,(.L_x_1 - _Z10kernel_addPfS_iiif)
        .other          _Z10kernel_addPfS_iiif,@"STO_CUDA_ENTRY STV_DEFAULT"
_Z10kernel_addPfS_iiif:
.text._Z10kernel_addPfS_iiif:
[----:B------:R-:W-:Y:S01]  /*0000*/  LDC R1, c[0x0][0x37c] ;  /* 0x0000df00ff017b82 */ /* 0x000fe20000000800 */
[----:B------:R-:W0:Y:S01]  /*0010*/  S2R R6, SR_CTAID.Y ;  /* 0x0000000000067919 */ /* 0x000e220000002600 */
[----:B------:R-:W1:Y:S01]  /*0020*/  LDCU.64 UR6, c[0x0][0x390] ;  /* 0x00007200ff0677ac */ /* 0x000e620008000a00 */
[----:B------:R-:W0:Y:S01]  /*0030*/  S2R R5, SR_TID.Y ;  /* 0x0000000000057919 */ /* 0x000e220000002200 */
[----:B------:R-:W2:Y:S01]  /*0040*/  LDCU UR4, c[0x0][0x398] ;  /* 0x00007300ff0477ac */ /* 0x000ea20008000800 */
[----:B------:R-:W3:Y:S01]  /*0050*/  S2R R0, SR_CTAID.X ;  /* 0x0000000000007919 */ /* 0x000ee20000002500 */
[----:B------:R-:W3:Y:S01]  /*0060*/  S2R R3, SR_TID.X ;  /* 0x0000000000037919 */ /* 0x000ee20000002100 */
[----:B------:R-:W4:Y:S01]  /*0070*/  S2R R7, SR_CTAID.Z ;  /* 0x0000000000077919 */ /* 0x000f220000002700 */
[----:B------:R-:W4:Y:S01]  /*0080*/  S2R R2, SR_TID.Z ;  /* 0x0000000000027919 */ /* 0x000f220000002300 */
[----:B0-----:R-:W-:-:S04]  /*0090*/  LEA R6, R6, R5, 0x4 ;  /* 0x0000000506067211 */ /* 0x001fc800078e20ff */
[----:B-1----:R-:W-:Y:S02]  /*00a0*/  ISETP.GE.AND P0, PT, R6, UR7, PT ;  /* 0x0000000706007c0c */ /* 0x002fe4000bf06270 */
[----:B---3--:R-:W-:-:S04]  /*00b0*/  LEA R0, R0, R3, 0x4 ;  /* 0x0000000300007211 */ /* 0x008fc800078e20ff */
[----:B------:R-:W-:Y:S02]  /*00c0*/  ISETP.GE.OR P0, PT, R0, UR6, P0 ;  /* 0x0000000600007c0c */ /* 0x000fe40008706670 */
[----:B----4-:R-:W-:-:S04]  /*00d0*/  LEA R7, R7, R2, 0x2 ;  /* 0x0000000207077211 */ /* 0x010fc800078e10ff */
[----:B--2---:R-:W-:-:S13]  /*00e0*/  ISETP.GE.OR P0, PT, R7, UR4, P0 ;  /* 0x0000000407007c0c */ /* 0x004fda0008706670 */
[----:B------:R-:W-:Y:S05]  /*00f0*/  @P0 EXIT ;  /* 0x000000000000094d */ /* 0x000fea0003800000 */
[----:B------:R-:W0:Y:S01]  /*0100*/  LDC.64 R2, c[0x0][0x388] ;  /* 0x0000e200ff027b82 */ /* 0x000e220000000a00 */
[----:B------:R-:W1:Y:S01]  /*0110*/  LDCU.64 UR4, c[0x0][0x358] ;  /* 0x00006b00ff0477ac */ /* 0x000e620008000a00 */
[----:B------:R-:W-:Y:S01]  /*0120*/  IMAD R7, R7, UR7, R6 ;  /* 0x0000000707077c24 */ /* 0x000fe2000f8e0206 */
[----:B------:R-:W2:Y:S03]  /*0130*/  LDCU UR8, c[0x0][0x39c] ;  /* 0x00007380ff0877ac */ /* 0x000ea60008000800 */
[----:B------:R-:W-:Y:S02]  /*0140*/  IMAD R7, R7, UR6, R0 ;  /* 0x0000000607077c24 */ /* 0x000fe4000f8e0200 */
[----:B------:R-:W3:Y:S02]  /*0150*/  LDC.64 R4, c[0x0][0x380] ;  /* 0x0000e000ff047b82 */ /* 0x000ee40000000a00 */
[----:B0-----:R-:W-:-:S06]  /*0160*/  IMAD.WIDE R2, R7, 0x4, R2 ;  /* 0x0000000407027825 */ /* 0x001fcc00078e0202 */
[----:B-1----:R-:W2:Y:S01]  /*0170*/  LDG.E R2, desc[UR4][R2.64] ;  /* 0x0000000402027981 */ /* 0x002ea2000c1e1900 */
[----:B---3--:R-:W-:-:S05]  /*0180*/  IMAD.WIDE R4, R7, 0x4, R4 ;  /* 0x0000000407047825 */ /* 0x008fca00078e0204 */
[----:B------:R-:W2:Y:S02]  /*0190*/  LDG.E R7, desc[UR4][R4.64] ;  /* 0x0000000404077981 */ /* 0x000ea4000c1e1900 */
[----:B--2---:R-:W-:-:S05]  /*01a0*/  FFMA R7, R2, UR8, R7 ;  /* 0x0000000802077c23 */ /* 0x004fca0008000007 */
[----:B------:R-:W-:Y:S01]  /*01b0*/  STG.E desc[UR4][R4.64], R7 ;  /* 0x0000000704007986 */ /* 0x000fe2000c101904 */
[----:B------:R-:W-:Y:S05]  /*01c0*/  EXIT ;  /* 0x000000000000794d */ /* 0x000fea0003800000 */
.L_x_0:
[----:B------:R-:W-:-:S00]  /*01d0*/  BRA `(.L_x_0) ;  /* 0xfffffffc00fc7947 */ /* 0x000fc0000383ffff */
[----:B------:R-:W-:-:S00]  /*01e0*/  NOP ;  /* 0x0000000000007918 */ /* 0x000fc00000000000 */
        /* <DEDUP_REMOVED lines=9> */
.L_x_1:


//--------------------- .nv.shared.reserved.0     --------------------------
	.section	.nv.shared.reserved.0,"aw",@nobits
	.weak		__nv_reservedSMEM_offset_0_alias
	.size		__nv_reservedSMEM_offset_0_alias, 0, 64
	.other		__nv_reservedSMEM_offset_0_alias,@"STO_CUDA_RESERVED_SHARED STV_DEFAULT"
__nv_reservedSMEM_offset_0_alias:
	.zero		0
	.zero		64


//--------------------- .nv.constant0._Z10kernel_addPfS_iiif --------------------------
	.section	.nv.constant0._Z10kernel_addPfS_iiif,"a",@progbits
	.sectionflags	@""
	.align	4
.nv.constant0._Z10kernel_addPfS_iiif:
	.zero		928


//--------------------- SYMBOLS --------------------------

	.type		.nv.reservedSmem.offset0,@object
	.size		.nv.reservedSmem.offset0,0x4
